//
// Generated by NVIDIA NVVM Compiler
//
// Compiler Build ID: CL-36424714
// Cuda compilation tools, release 13.0, V13.0.88
// Based on NVVM 20.0.0
//

.version 9.0
.target sm_100
.address_size 64

	// .globl	_Z13decode_kernelPKhPcm
.const .align 1 .b8 decode_table[16] = {48, 49, 50, 51, 52, 53, 54, 55, 56, 57, 46, 32, 9, 10, 44};

.visible .entry _Z13decode_kernelPKhPcm(
	.param .u64 .ptr .align 1 _Z13decode_kernelPKhPcm_param_0,
	.param .u64 .ptr .align 1 _Z13decode_kernelPKhPcm_param_1,
	.param .u64 _Z13decode_kernelPKhPcm_param_2
)
{
	.reg .pred 	%p<3>;
	.reg .b16 	%rs<6>;
	.reg .b32 	%r<5>;
	.reg .b64 	%rd<15>;

	ld.param.u64 	%rd2, [_Z13decode_kernelPKhPcm_param_0];
	ld.param.u64 	%rd3, [_Z13decode_kernelPKhPcm_param_1];
	ld.param.u64 	%rd4, [_Z13decode_kernelPKhPcm_param_2];
	mov.u32 	%r1, %ctaid.x;
	mov.u32 	%r2, %ntid.x;
	mov.u32 	%r3, %tid.x;
	mad.lo.s32 	%r4, %r1, %r2, %r3;
	cvt.u64.u32 	%rd1, %r4;
	shl.b64 	%rd5, %rd4, 1;
	setp.le.u64 	%p1, %rd5, %rd1;
	@%p1 bra 	$L__BB0_2;
	cvta.to.global.u64 	%rd6, %rd2;
	cvta.to.global.u64 	%rd7, %rd3;
	shr.u64 	%rd8, %rd1, 1;
	add.s64 	%rd9, %rd6, %rd8;
	ld.global.u8 	%rs1, [%rd9];
	and.b64  	%rd10, %rd1, 1;
	setp.eq.b64 	%p2, %rd10, 1;
	shr.u16 	%rs2, %rs1, 4;
	and.b16  	%rs3, %rs1, 15;
	selp.b16 	%rs4, %rs3, %rs2, %p2;
	cvt.u64.u16 	%rd11, %rs4;
	mov.u64 	%rd12, decode_table;
	add.s64 	%rd13, %rd12, %rd11;
	ld.const.u8 	%rs5, [%rd13];
	add.s64 	%rd14, %rd7, %rd1;
	st.global.u8 	[%rd14], %rs5;
$L__BB0_2:
	ret;

}


// ===== COMPILED SASS (sm_100) =====

	.target	sm_100

	.elftype	@"ET_EXEC"


//--------------------- .note.nv.tkinfo           --------------------------
	.section	.note.nv.tkinfo,"",@"SHT_NOTE"
	.sectionflags	@"SHF_NOTE_NV_TKINFO"
	.tkinfo
        /*0018*/ 	.word	0x00000002
        /*0030*/ 	.string	""
        /*0030*/ 	.string	"ptxas"
        /*0030*/ 	.string	"Cuda compilation tools, release 13.0, V13.0.88"
        /*0030*/ 	.string	"Build cuda_13.0.r13.0/compiler.36424714_0"
        /*0030*/ 	.string	"-arch sm_100 -m 64 "



//--------------------- .note.nv.cuinfo           --------------------------
	.section	.note.nv.cuinfo,"",@"SHT_NOTE"
	.sectionflags	@"SHF_NOTE_NV_CUINFO"
        /*0018*/ 	.short	0x0002
        /*001a*/ 	.short	0x0064
        /*001c*/ 	.short	0x0082
	.zero		2


//--------------------- .nv.info                  --------------------------
	.section	.nv.info,"",@"SHT_CUDA_INFO"
	.align	4


	//----- nvinfo : EIATTR_REGCOUNT
	.align		4
        /*0000*/ 	.byte	0x04, 0x2f
        /*0002*/ 	.short	(.L_2 - .L_1)
	.align		4
.L_1:
        /*0004*/ 	.word	index@(_Z13decode_kernelPKhPcm)
        /*0008*/ 	.word	0x0000000a


	//----- nvinfo : EIATTR_FRAME_SIZE
	.align		4
.L_2:
        /*000c*/ 	.byte	0x04, 0x11
        /*000e*/ 	.short	(.L_4 - .L_3)
	.align		4
.L_3:
        /*0010*/ 	.word	index@(_Z13decode_kernelPKhPcm)
        /*0014*/ 	.word	0x00000000


	//----- nvinfo : EIATTR_MIN_STACK_SIZE
	.align		4
.L_4:
        /*0018*/ 	.byte	0x04, 0x12
        /*001a*/ 	.short	(.L_6 - .L_5)
	.align		4
.L_5:
        /*001c*/ 	.word	index@(_Z13decode_kernelPKhPcm)
        /*0020*/ 	.word	0x00000000
.L_6:


//--------------------- .nv.compat                --------------------------
	.section	.nv.compat,"",@"SHT_CUDA_COMPAT_INFO"
	.align	4
        /*0000*/ 	.byte	0x02, 0x09, 0x00, 0x00, 0x02, 0x02, 0x01, 0x00, 0x02, 0x05, 0x05, 0x00, 0x03, 0x07, 0x01, 0x01
        /*0010*/ 	.byte	0x02, 0x03, 0x00, 0x00, 0x02, 0x06, 0x01, 0x00, 0x04, 0x0b, 0x08, 0x00, 0x09, 0x00, 0x00, 0x00
        /*0020*/ 	.byte	0x00, 0x00, 0x00, 0x00


//--------------------- .nv.info._Z13decode_kernelPKhPcm --------------------------
	.section	.nv.info._Z13decode_kernelPKhPcm,"",@"SHT_CUDA_INFO"
	.sectionflags	@""
	.align	4


	//----- nvinfo : EIATTR_CUDA_API_VERSION
	.align		4
        /*0000*/ 	.byte	0x04, 0x37
        /*0002*/ 	.short	(.L_8 - .L_7)
.L_7:
        /*0004*/ 	.word	0x00000082


	//----- nvinfo : EIATTR_KPARAM_INFO
	.align		4
.L_8:
        /*0008*/ 	.byte	0x04, 0x17
        /*000a*/ 	.short	(.L_10 - .L_9)
.L_9:
        /*000c*/ 	.word	0x00000000
        /*0010*/ 	.short	0x0002
        /*0012*/ 	.short	0x0010
        /*0014*/ 	.byte	0x00, 0xf0, 0x21, 0x00


	//----- nvinfo : EIATTR_KPARAM_INFO
	.align		4
.L_10:
        /*0018*/ 	.byte	0x04, 0x17
        /*001a*/ 	.short	(.L_12 - .L_11)
.L_11:
        /*001c*/ 	.word	0x00000000
        /*0020*/ 	.short	0x0001
        /*0022*/ 	.short	0x0008
        /*0024*/ 	.byte	0x00, 0xf5, 0x21, 0x00


	//----- nvinfo : EIATTR_KPARAM_INFO
	.align		4
.L_12:
        /*0028*/ 	.byte	0x04, 0x17
        /*002a*/ 	.short	(.L_14 - .L_13)
.L_13:
        /*002c*/ 	.word	0x00000000
        /*0030*/ 	.short	0x0000
        /*0032*/ 	.short	0x0000
        /*0034*/ 	.byte	0x00, 0xf5, 0x21, 0x00


	//----- nvinfo : EIATTR_SPARSE_MMA_MASK
	.align		4
.L_14:
        /*0038*/ 	.byte	0x03, 0x50
        /*003a*/ 	.short	0x0000


	//----- nvinfo : EIATTR_MAXREG_COUNT
	.align		4
        /*003c*/ 	.byte	0x03, 0x1b
        /*003e*/ 	.short	0x00ff


	//----- nvinfo : EIATTR_MERCURY_ISA_VERSION
	.align		4
        /*0040*/ 	.byte	0x03, 0x5f
        /*0042*/ 	.short	0x0101


	//----- nvinfo : EIATTR_VRC_CTA_INIT_COUNT
	.align		4
        /*0044*/ 	.byte	0x02, 0x4a
	.zero		1
	.zero		1


	//----- nvinfo : EIATTR_EXIT_INSTR_OFFSETS
	.align		4
        /*0048*/ 	.byte	0x04, 0x1c
        /*004a*/ 	.short	(.L_16 - .L_15)


	//   ....[0]....
.L_15:
        /*004c*/ 	.word	0x000000b0


	//   ....[1]....
        /*0050*/ 	.word	0x000001c0


	//----- nvinfo : EIATTR_CBANK_PARAM_SIZE
	.align		4
.L_16:
        /*0054*/ 	.byte	0x03, 0x19
        /*0056*/ 	.short	0x0018


	//----- nvinfo : EIATTR_PARAM_CBANK
	.align		4
        /*0058*/ 	.byte	0x04, 0x0a
        /*005a*/ 	.short	(.L_18 - .L_17)
	.align		4
.L_17:
        /*005c*/ 	.word	index@(.nv.constant0._Z13decode_kernelPKhPcm)
        /*0060*/ 	.short	0x0380
        /*0062*/ 	.short	0x0018


	//----- nvinfo : EIATTR_SW_WAR
	.align		4
.L_18:
        /*0064*/ 	.byte	0x04, 0x36
        /*0066*/ 	.short	(.L_20 - .L_19)
.L_19:
        /*0068*/ 	.word	0x00000008
.L_20:


//--------------------- .nv.callgraph             --------------------------
	.section	.nv.callgraph,"",@"SHT_CUDA_CALLGRAPH"
	.align	4
	.sectionentsize	8
	.align		4
        /*0000*/ 	.word	0x00000000
	.align		4
        /*0004*/ 	.word	0xffffffff
	.align		4
        /*0008*/ 	.word	0x00000000
	.align		4
        /*000c*/ 	.word	0xfffffffe
	.align		4
        /*0010*/ 	.word	0x00000000
	.align		4
        /*0014*/ 	.word	0xfffffffd
	.align		4
        /*0018*/ 	.word	0x00000000
	.align		4
        /*001c*/ 	.word	0xfffffffc


//--------------------- .nv.constant3             --------------------------
	.section	.nv.constant3,"a",@progbits
.nv.constant3:
	.type		decode_table,@object
	.size		decode_table,(.L_0 - decode_table)
decode_table:
        /*0000*/ 	.byte	0x30, 0x31, 0x32, 0x33, 0x34, 0x35, 0x36, 0x37, 0x38, 0x39, 0x2e, 0x20, 0x09, 0x0a, 0x2c, 0x00
.L_0:


//--------------------- .text._Z13decode_kernelPKhPcm --------------------------
	.section	.text._Z13decode_kernelPKhPcm,"ax",@progbits
	.align	128
        .global         _Z13decode_kernelPKhPcm
        .type           _Z13decode_kernelPKhPcm,@function
        .size           _Z13decode_kernelPKhPcm,(.L_x_1 - _Z13decode_kernelPKhPcm)
        .other          _Z13decode_kernelPKhPcm,@"STO_CUDA_ENTRY STV_DEFAULT"
_Z13decode_kernelPKhPcm:
.text._Z13decode_kernelPKhPcm:
[----:B------:R-:W-:Y:S01]  /*0000*/  LDC R1, c[0x0][0x37c] ;  /* 0x0000df00ff017b82 */ /* 0x000fe20000000800 */
[----:B------:R-:W0:Y:S07]  /*0010*/  S2R R3, SR_TID.X ;  /* 0x0000000000037919 */ /* 0x000e2e0000002100 */
[----:B------:R-:W0:Y:S01]  /*0020*/  S2UR UR6, SR_CTAID.X ;  /* 0x00000000000679c3 */ /* 0x000e220000002500 */
[----:B------:R-:W1:Y:S07]  /*0030*/  LDCU.64 UR4, c[0x0][0x390] ;  /* 0x00007200ff0477ac */ /* 0x000e6e0008000a00 */
[----:B------:R-:W0:Y:S01]  /*0040*/  LDC R4, c[0x0][0x360] ;  /* 0x0000d800ff047b82 */ /* 0x000e220000000800 */
[----:B-1----:R-:W-:-:S02]  /*0050*/  USHF.L.U32 UR7, UR4, 0x1, URZ ;  /* 0x0000000104077899 */ /* 0x002fc400080006ff */
[----:B------:R-:W-:-:S06]  /*0060*/  USHF.L.U64.HI UR4, UR4, 0x1, UR5 ;  /* 0x0000000104047899 */ /* 0x000fcc0008010205 */
[----:B------:R-:W-:Y:S02]  /*0070*/  IMAD.U32 R0, RZ, RZ, UR4 ;  /* 0x00000004ff007e24 */ /* 0x000fe4000f8e00ff */
[----:B0-----:R-:W-:-:S05]  /*0080*/  IMAD R4, R4, UR6, R3 ;  /* 0x0000000604047c24 */ /* 0x001fca000f8e0203 */
[----:B------:R-:W-:-:S04]  /*0090*/  ISETP.LT.U32.AND P0, PT, R4, UR7, PT ;  /* 0x0000000704007c0c */ /* 0x000fc8000bf01070 */
[----:B------:R-:W-:-:S13]  /*00a0*/  ISETP.GT.U32.AND.EX P0, PT, R0, RZ, PT, P0 ;  /* 0x000000ff0000720c */ /* 0x000fda0003f04100 */
[----:B------:R-:W-:Y:S05]  /*00b0*/  @!P0 EXIT ;  /* 0x000000000000894d */ /* 0x000fea0003800000 */
[----:B------:R-:W0:Y:S01]  /*00c0*/  LDCU.128 UR8, c[0x0][0x380] ;  /* 0x00007000ff0877ac */ /* 0x000e220008000c00 */
[----:B------:R-:W-:Y:S01]  /*00d0*/  SHF.R.U64 R2, R4, 0x1, RZ ;  /* 0x0000000104027819 */ /* 0x000fe200000012ff */
[----:B------:R-:W1:Y:S03]  /*00e0*/  LDCU.64 UR4, c[0x0][0x358] ;  /* 0x00006b00ff0477ac */ /* 0x000e660008000a00 */
[----:B0-----:R-:W-:-:S05]  /*00f0*/  IADD3 R2, P0, PT, R2, UR8, RZ ;  /* 0x0000000802027c10 */ /* 0x001fca000ff1e0ff */
[----:B------:R-:W-:-:S05]  /*0100*/  IMAD.X R3, RZ, RZ, UR9, P0 ;  /* 0x00000009ff037e24 */ /* 0x000fca00080e06ff */
[----:B-1----:R-:W2:Y:S01]  /*0110*/  LDG.E.U8 R2, desc[UR4][R2.64] ;  /* 0x0000000402027981 */ /* 0x002ea2000c1e1100 */
[----:B------:R-:W-:-:S04]  /*0120*/  LOP3.LUT R0, R4, 0x1, RZ, 0xc0, !PT ;  /* 0x0000000104007812 */ /* 0x000fc800078ec0ff */
[----:B------:R-:W-:-:S04]  /*0130*/  ISETP.NE.U32.AND P0, PT, R0, 0x1, PT ;  /* 0x000000010000780c */ /* 0x000fc80003f05070 */
[----:B------:R-:W-:Y:S02]  /*0140*/  ISETP.NE.U32.AND.EX P0, PT, RZ, RZ, PT, P0 ;  /* 0x000000ffff00720c */ /* 0x000fe40003f05100 */
[----:B--2---:R-:W-:-:S11]  /*0150*/  SHF.R.U32.HI R0, RZ, 0x4, R2 ;  /* 0x00000004ff007819 */ /* 0x004fd60000011602 */
[----:B------:R-:W-:Y:S02]  /*0160*/  @!P0 LOP3.LUT R0, R2, 0xf, RZ, 0xc0, !PT ;  /* 0x0000000f02008812 */ /* 0x000fe400078ec0ff */
[----:B------:R-:W-:Y:S02]  /*0170*/  IADD3 R4, P0, PT, R4, UR10, RZ ;  /* 0x0000000a04047c10 */ /* 0x000fe4000ff1e0ff */
[----:B------:R-:W-:-:S03]  /*0180*/  LOP3.LUT R0, R0, 0xffff, RZ, 0xc0, !PT ;  /* 0x0000ffff00007812 */ /* 0x000fc600078ec0ff */
[----:B------:R-:W-:Y:S01]  /*0190*/  IMAD.X R5, RZ, RZ, UR11, P0 ;  /* 0x0000000bff057e24 */ /* 0x000fe200080e06ff */
[----:B------:R-:W0:Y:S04]  /*01a0*/  LDC.U8 R7, c[0x3][R0] ;  /* 0x00c0000000077b82 */ /* 0x000e280000000000 */
[----:B0-----:R-:W-:Y:S01]  /*01b0*/  STG.E.U8 desc[UR4][R4.64], R7 ;  /* 0x0000000704007986 */ /* 0x001fe2000c101104 */
[----:B------:R-:W-:Y:S05]  /*01c0*/  EXIT ;  /* 0x000000000000794d */ /* 0x000fea0003800000 */
.L_x_0:
[----:B------:R-:W-:-:S00]  /*01d0*/  BRA `(.L_x_0) ;  /* 0xfffffffc00fc7947 */ /* 0x000fc0000383ffff */
[----:B------:R-:W-:-:S00]  /*01e0*/  NOP ;  /* 0x0000000000007918 */ /* 0x000fc00000000000 */
        /* <DEDUP_REMOVED lines=9> */
.L_x_1:


//--------------------- .nv.shared.reserved.0     --------------------------
	.section	.nv.shared.reserved.0,"aw",@nobits
	.weak		__nv_reservedSMEM_offset_0_alias
	.size		__nv_reservedSMEM_offset_0_alias, 0, 64
	.other		__nv_reservedSMEM_offset_0_alias,@"STO_CUDA_RESERVED_SHARED STV_DEFAULT"
__nv_reservedSMEM_offset_0_alias:
	.zero		0
	.zero		64


//--------------------- .nv.constant0._Z13decode_kernelPKhPcm --------------------------
	.section	.nv.constant0._Z13decode_kernelPKhPcm,"a",@progbits
	.sectionflags	@""
	.align	4
.nv.constant0._Z13decode_kernelPKhPcm:
	.zero		920


//--------------------- SYMBOLS --------------------------

	.type		.nv.reservedSmem.offset0,@object
	.size		.nv.reservedSmem.offset0,0x4
